	.headerflags	@"EF_CUDA_TEXMODE_UNIFIED EF_CUDA_64BIT_ADDRESS EF_CUDA_ACCELERATORS EF_CUDA_SM90 EF_CUDA_VIRTUAL_SM(EF_CUDA_SM90)"
	.elftype	@"ET_EXEC"


//--------------------- .nv.info                  --------------------------
	.section	.nv.info,"",@"SHT_CUDA_INFO"
	.align	4


	//----- nvinfo : EIATTR_REGCOUNT
	.align		4
        /*0000*/ 	.byte	0x04, 0x2f
        /*0002*/ 	.short	(.L_3 - .L_2)
	.align		4
.L_2:
        /*0004*/ 	.word	index@(triton_poi_fused__native_batch_norm_legit_no_training_10)
        /*0008*/ 	.word	0x00000012


	//----- nvinfo : EIATTR_MIN_STACK_SIZE
	.align		4
.L_3:
        /*000c*/ 	.byte	0x04, 0x12
        /*000e*/ 	.short	(.L_5 - .L_4)
	.align		4
.L_4:
        /*0010*/ 	.word	index@(triton_poi_fused__native_batch_norm_legit_no_training_10)
        /*0014*/ 	.word	0x00000000


	//----- nvinfo : EIATTR_FRAME_SIZE
	.align		4
.L_5:
        /*0018*/ 	.byte	0x04, 0x11
        /*001a*/ 	.short	(.L_7 - .L_6)
	.align		4
.L_6:
        /*001c*/ 	.word	index@(triton_poi_fused__native_batch_norm_legit_no_training_10)
        /*0020*/ 	.word	0x00000000


	//----- nvinfo : EIATTR_MIN_STACK_SIZE
	.align		4
.L_7:
        /*0024*/ 	.byte	0x04, 0x12
        /*0026*/ 	.short	(.L_9 - .L_8)
	.align		4
.L_8:
        /*0028*/ 	.word	index@(triton_poi_fused__native_batch_norm_legit_no_training_10)
        /*002c*/ 	.word	0x00000000
.L_9:


//--------------------- .nv.info.triton_poi_fused__native_batch_norm_legit_no_training_10 --------------------------
	.section	.nv.info.triton_poi_fused__native_batch_norm_legit_no_training_10,"",@"SHT_CUDA_INFO"
	.sectionflags	@""
	.align	4


	//----- nvinfo : EIATTR_CUDA_API_VERSION
	.align		4
        /*0000*/ 	.byte	0x04, 0x37
        /*0002*/ 	.short	(.L_11 - .L_10)
.L_10:
        /*0004*/ 	.word	0x0000007c


	//----- nvinfo : EIATTR_KPARAM_INFO
	.align		4
.L_11:
        /*0008*/ 	.byte	0x04, 0x17
        /*000a*/ 	.short	(.L_13 - .L_12)
.L_12:
        /*000c*/ 	.word	0x00000000
        /*0010*/ 	.short	0x0006
        /*0012*/ 	.short	0x0030
        /*0014*/ 	.byte	0x00, 0xf0, 0x11, 0x00


	//----- nvinfo : EIATTR_KPARAM_INFO
	.align		4
.L_13:
        /*0018*/ 	.byte	0x04, 0x17
        /*001a*/ 	.short	(.L_15 - .L_14)
.L_14:
        /*001c*/ 	.word	0x00000000
        /*0020*/ 	.short	0x0005
        /*0022*/ 	.short	0x0028
        /*0024*/ 	.byte	0x00, 0xf4, 0x21, 0x00


	//----- nvinfo : EIATTR_KPARAM_INFO
	.align		4
.L_15:
        /*0028*/ 	.byte	0x04, 0x17
        /*002a*/ 	.short	(.L_17 - .L_16)
.L_16:
        /*002c*/ 	.word	0x00000000
        /*0030*/ 	.short	0x0004
        /*0032*/ 	.short	0x0020
        /*0034*/ 	.byte	0x00, 0xf4, 0x21, 0x00


	//----- nvinfo : EIATTR_KPARAM_INFO
	.align		4
.L_17:
        /*0038*/ 	.byte	0x04, 0x17
        /*003a*/ 	.short	(.L_19 - .L_18)
.L_18:
        /*003c*/ 	.word	0x00000000
        /*0040*/ 	.short	0x0003
        /*0042*/ 	.short	0x0018
        /*0044*/ 	.byte	0x00, 0xf4, 0x21, 0x00


	//----- nvinfo : EIATTR_KPARAM_INFO
	.align		4
.L_19:
        /*0048*/ 	.byte	0x04, 0x17
        /*004a*/ 	.short	(.L_21 - .L_20)
.L_20:
        /*004c*/ 	.word	0x00000000
        /*0050*/ 	.short	0x0002
        /*0052*/ 	.short	0x0010
        /*0054*/ 	.byte	0x00, 0xf4, 0x21, 0x00


	//----- nvinfo : EIATTR_KPARAM_INFO
	.align		4
.L_21:
        /*0058*/ 	.byte	0x04, 0x17
        /*005a*/ 	.short	(.L_23 - .L_22)
.L_22:
        /*005c*/ 	.word	0x00000000
        /*0060*/ 	.short	0x0001
        /*0062*/ 	.short	0x0008
        /*0064*/ 	.byte	0x00, 0xf4, 0x21, 0x00


	//----- nvinfo : EIATTR_KPARAM_INFO
	.align		4
.L_23:
        /*0068*/ 	.byte	0x04, 0x17
        /*006a*/ 	.short	(.L_25 - .L_24)
.L_24:
        /*006c*/ 	.word	0x00000000
        /*0070*/ 	.short	0x0000
        /*0072*/ 	.short	0x0000
        /*0074*/ 	.byte	0x00, 0xf4, 0x21, 0x00


	//----- nvinfo : EIATTR_SPARSE_MMA_MASK
	.align		4
.L_25:
        /*0078*/ 	.byte	0x03, 0x50
        /*007a*/ 	.short	0x0000


	//----- nvinfo : EIATTR_MAXREG_COUNT
	.align		4
        /*007c*/ 	.byte	0x03, 0x1b
        /*007e*/ 	.short	0x00ff


	//----- nvinfo : EIATTR_EXIT_INSTR_OFFSETS
	.align		4
        /*0080*/ 	.byte	0x04, 0x1c
        /*0082*/ 	.short	(.L_27 - .L_26)


	//   ....[0]....
.L_26:
        /*0084*/ 	.word	0x00000390


	//----- nvinfo : EIATTR_REQNTID
	.align		4
.L_27:
        /*0088*/ 	.byte	0x04, 0x10
        /*008a*/ 	.short	(.L_29 - .L_28)
.L_28:
        /*008c*/ 	.word	0x00000080
        /*0090*/ 	.word	0x00000001
        /*0094*/ 	.word	0x00000001


	//----- nvinfo : EIATTR_CBANK_PARAM_SIZE
	.align		4
.L_29:
        /*0098*/ 	.byte	0x03, 0x19
        /*009a*/ 	.short	0x0034


	//----- nvinfo : EIATTR_PARAM_CBANK
	.align		4
        /*009c*/ 	.byte	0x04, 0x0a
        /*009e*/ 	.short	(.L_31 - .L_30)
	.align		4
.L_30:
        /*00a0*/ 	.word	index@(.nv.constant0.triton_poi_fused__native_batch_norm_legit_no_training_10)
        /*00a4*/ 	.short	0x0210
        /*00a6*/ 	.short	0x0034


	//----- nvinfo : EIATTR_SW_WAR
	.align		4
.L_31:
        /*00a8*/ 	.byte	0x04, 0x36
        /*00aa*/ 	.short	(.L_33 - .L_32)
.L_32:
        /*00ac*/ 	.word	0x00000008
.L_33:


//--------------------- .nv.callgraph             --------------------------
	.section	.nv.callgraph,"",@"SHT_CUDA_CALLGRAPH"
	.align	4
	.sectionentsize	8
	.align		4
        /*0000*/ 	.word	0x00000000
	.align		4
        /*0004*/ 	.word	0xffffffff
	.align		4
        /*0008*/ 	.word	0x00000000
	.align		4
        /*000c*/ 	.word	0xfffffffe
	.align		4
        /*0010*/ 	.word	0x00000000
	.align		4
        /*0014*/ 	.word	0xfffffffd
	.align		4
        /*0018*/ 	.word	0x00000000
	.align		4
        /*001c*/ 	.word	0xfffffffc


//--------------------- .nv.constant4             --------------------------
	.section	.nv.constant4,"a",@progbits
	.align	8
	.align		8
.nv.constant4:
        /*0000*/ 	.dword	_$_str
	.align		8
        /*0008*/ 	.dword	_$_str_$_2


//--------------------- .text.triton_poi_fused__native_batch_norm_legit_no_training_10 --------------------------
	.section	.text.triton_poi_fused__native_batch_norm_legit_no_training_10,"ax",@progbits
	.align	128
        .global         triton_poi_fused__native_batch_norm_legit_no_training_10
        .type           triton_poi_fused__native_batch_norm_legit_no_training_10,@function
        .size           triton_poi_fused__native_batch_norm_legit_no_training_10,(.L_x_1 - triton_poi_fused__native_batch_norm_legit_no_training_10)
        .other          triton_poi_fused__native_batch_norm_legit_no_training_10,@"STO_CUDA_ENTRY STV_DEFAULT"
triton_poi_fused__native_batch_norm_legit_no_training_10:
.text.triton_poi_fused__native_batch_norm_legit_no_training_10:
[----:B------:R-:W-:Y:S01]  /*0000*/  LDC R1, c[0x0][0x28] ;  /* 0x00000a00ff017b82 */ /* 0x000fe20000000800 */
[----:B------:R-:W1:Y:S07]  /*0010*/  S2R R0, SR_TID.X ;  /* 0x0000000000007919 */ /* 0x000e6e0000002100 */
[----:B------:R-:W2:Y:S01]  /*0020*/  LDC.64 R2, c[0x0][0x220] ;  /* 0x00008800ff027b82 */ /* 0x000ea20000000a00 */
[----:B------:R-:W-:Y:S01]  /*0030*/  ULDC.64 UR4, c[0x0][0x208] ;  /* 0x0000820000047ab9 */ /* 0x000fe20000000a00 */
[----:B------:R-:W3:Y:S06]  /*0040*/  S2R R7, SR_CTAID.X ;  /* 0x0000000000077919 */ /* 0x000eec0000002500 */
[----:B------:R-:W4:Y:S08]  /*0050*/  LDC.64 R8, c[0x0][0x228] ;  /* 0x00008a00ff087b82 */ /* 0x000f300000000a00 */
[----:B------:R-:W5:Y:S01]  /*0060*/  LDC.64 R10, c[0x0][0x230] ;  /* 0x00008c00ff0a7b82 */ /* 0x000f620000000a00 */
[----:B-1----:R-:W-:-:S02]  /*0070*/  SHF.L.U32 R0, R0, 0x1, RZ ;  /* 0x0000000100007819 */ /* 0x002fc400000006ff */
[----:B---3--:R-:W-:Y:S02]  /*0080*/  SHF.R.S32.HI R5, RZ, 0x17, R7 ;  /* 0x00000017ff057819 */ /* 0x008fe40000011407 */
[----:B------:R-:W-:Y:S02]  /*0090*/  LOP3.LUT R0, R0, 0xfe, RZ, 0xc0, !PT ;  /* 0x000000fe00007812 */ /* 0x000fe400078ec0ff */
[----:B------:R-:W-:Y:S02]  /*00a0*/  SGXT R5, R5, 0x1 ;  /* 0x000000010505781a */ /* 0x000fe40000000200 */
[----:B------:R-:W-:Y:S02]  /*00b0*/  LEA R0, R7, R0, 0x8 ;  /* 0x0000000007007211 */ /* 0x000fe400078e40ff */
[----:B------:R-:W1:Y:S02]  /*00c0*/  LDC.64 R6, c[0x0][0x218] ;  /* 0x00008600ff067b82 */ /* 0x000e640000000a00 */
[----:B------:R-:W-:-:S04]  /*00d0*/  LEA.HI R5, R5, R0, RZ, 0x6 ;  /* 0x0000000005057211 */ /* 0x000fc800078f30ff */
[----:B------:R-:W-:-:S04]  /*00e0*/  LOP3.LUT R5, R5, 0xffffffc0, RZ, 0xc0, !PT ;  /* 0xffffffc005057812 */ /* 0x000fc800078ec0ff */
[----:B------:R-:W-:Y:S02]  /*00f0*/  IADD3 R13, R0, -R5, RZ ;  /* 0x80000005000d7210 */ /* 0x000fe40007ffe0ff */
[----:B------:R-:W3:Y:S03]  /*0100*/  LDC.64 R4, c[0x0][0x210] ;  /* 0x00008400ff047b82 */ /* 0x000ee60000000a00 */
[----:B--2---:R-:W-:-:S06]  /*0110*/  IMAD.WIDE R2, R13, 0x4, R2 ;  /* 0x000000040d027825 */ /* 0x004fcc00078e0202 */
[----:B------:R-:W2:Y:S01]  /*0120*/  LDG.E.EL.64 R2, desc[UR4][R2.64] ;  /* 0x0000000402027981 */ /* 0x000ea2000c2e1b00 */
[----:B-1----:R-:W-:-:S06]  /*0130*/  IMAD.WIDE R6, R13, 0x4, R6 ;  /* 0x000000040d067825 */ /* 0x002fcc00078e0206 */
[----:B------:R-:W2:Y:S01]  /*0140*/  LDG.E.EL.64 R6, desc[UR4][R6.64] ;  /* 0x0000000406067981 */ /* 0x000ea2000c2e1b00 */
[----:B---3--:R-:W-:-:S06]  /*0150*/  IMAD.WIDE R4, R0, 0x4, R4 ;  /* 0x0000000400047825 */ /* 0x008fcc00078e0204 */
[----:B------:R-:W3:Y:S01]  /*0160*/  LDG.E.64 R4, desc[UR4][R4.64] ;  /* 0x0000000404047981 */ /* 0x000ee2000c1e1b00 */
[----:B----4-:R-:W-:-:S04]  /*0170*/  IMAD.WIDE R8, R13, 0x4, R8 ;  /* 0x000000040d087825 */ /* 0x010fc800078e0208 */
[----:B-----5:R-:W-:Y:S02]  /*0180*/  IMAD.WIDE R10, R13, 0x4, R10 ;  /* 0x000000040d0a7825 */ /* 0x020fe400078e020a */
[----:B------:R-:W4:Y:S04]  /*0190*/  LDG.E.EL.64 R8, desc[UR4][R8.64] ;  /* 0x0000000408087981 */ /* 0x000f28000c2e1b00 */
[----:B------:R-:W4:Y:S01]  /*01a0*/  LDG.E.EL.64 R10, desc[UR4][R10.64] ;  /* 0x000000040a0a7981 */ /* 0x000f22000c2e1b00 */
[----:B------:R-:W-:Y:S01]  /*01b0*/  HFMA2.MMA R15, -RZ, RZ, 1.625, 0 ;  /* 0x3e800000ff0f7435 */ /* 0x000fe200000001ff */
[----:B--2---:R-:W-:Y:S01]  /*01c0*/  FADD R2, R2, 9.9999997473787516356e-06 ;  /* 0x3727c5ac02027421 */ /* 0x004fe20000000000 */
[----:B------:R-:W-:-:S03]  /*01d0*/  FADD R12, R3, 9.9999997473787516356e-06 ;  /* 0x3727c5ac030c7421 */ /* 0x000fc60000000000 */
[----:B------:R1:W2:Y:S08]  /*01e0*/  MUFU.SQRT R13, R2 ;  /* 0x00000002000d7308 */ /* 0x0002b00000002000 */
[----:B------:R-:W5:Y:S01]  /*01f0*/  MUFU.SQRT R14, R12 ;  /* 0x0000000c000e7308 */ /* 0x000f620000002000 */
[----:B-1----:R-:W1:Y:S01]  /*0200*/  LDC.64 R2, c[0x0][0x238] ;  /* 0x00008e00ff027b82 */ /* 0x002e620000000a00 */
[----:B--2---:R-:W-:-:S02]  /*0210*/  FSETP.GT.AND P0, PT, R13, 8.50705917302346158658e+37, PT ;  /* 0x7e8000000d00780b */ /* 0x004fc40003f04000 */
[----:B------:R-:W-:Y:S02]  /*0220*/  FSETP.GEU.AND P2, PT, R13, 1.175494350822287508e-38, PT ;  /* 0x008000000d00780b */ /* 0x000fe40003f4e000 */
[C---:B-----5:R-:W-:Y:S02]  /*0230*/  FSETP.GT.AND P1, PT, R14.reuse, 8.50705917302346158658e+37, PT ;  /* 0x7e8000000e00780b */ /* 0x060fe40003f24000 */
[----:B------:R-:W-:-:S07]  /*0240*/  FSETP.GEU.AND P3, PT, R14, 1.175494350822287508e-38, PT ;  /* 0x008000000e00780b */ /* 0x000fce0003f6e000 */
[----:B------:R-:W-:-:S04]  /*0250*/  @P0 FMUL R13, R13, 0.25 ;  /* 0x3e8000000d0d0820 */ /* 0x000fc80000400000 */
[----:B------:R-:W-:Y:S01]  /*0260*/  @!P2 FMUL R13, R13, 16777216 ;  /* 0x4b8000000d0da820 */ /* 0x000fe20000400000 */
[----:B------:R-:W-:-:S04]  /*0270*/  @P1 FMUL R14, R14, 0.25 ;  /* 0x3e8000000e0e1820 */ /* 0x000fc80000400000 */
[----:B------:R-:W-:Y:S01]  /*0280*/  @!P3 FMUL R14, R14, 16777216 ;  /* 0x4b8000000e0eb820 */ /* 0x000fe20000400000 */
[----:B------:R-:W2:Y:S01]  /*0290*/  MUFU.RCP R13, R13 ;  /* 0x0000000d000d7308 */ /* 0x000ea20000001000 */
[----:B------:R-:W-:-:S07]  /*02a0*/  FSEL R12, R15, 1, P0 ;  /* 0x3f8000000f0c7808 */ /* 0x000fce0000000000 */
[----:B------:R-:W5:Y:S01]  /*02b0*/  MUFU.RCP R14, R14 ;  /* 0x0000000e000e7308 */ /* 0x000f620000001000 */
[----:B------:R-:W-:Y:S01]  /*02c0*/  FSEL R15, R15, 1, P1 ;  /* 0x3f8000000f0f7808 */ /* 0x000fe20000800000 */
[----:B------:R-:W-:Y:S01]  /*02d0*/  @!P2 FMUL R12, R12, 16777216 ;  /* 0x4b8000000c0ca820 */ /* 0x000fe20000400000 */
[----:B---3--:R-:W-:-:S03]  /*02e0*/  FADD R4, R4, -R6 ;  /* 0x8000000604047221 */ /* 0x008fc60000000000 */
[----:B------:R-:W-:Y:S01]  /*02f0*/  @!P3 FMUL R15, R15, 16777216 ;  /* 0x4b8000000f0fb820 */ /* 0x000fe20000400000 */
[----:B------:R-:W-:Y:S01]  /*0300*/  FADD R5, R5, -R7 ;  /* 0x8000000705057221 */ /* 0x000fe20000000000 */
[----:B--2---:R-:W-:Y:S02]  /*0310*/  FMUL R13, R13, R12 ;  /* 0x0000000c0d0d7220 */ /* 0x004fe40000400000 */
[----:B-----5:R-:W-:Y:S02]  /*0320*/  FMUL R6, R14, R15 ;  /* 0x0000000f0e067220 */ /* 0x020fe40000400000 */
[----:B------:R-:W-:Y:S02]  /*0330*/  FMUL R13, R4, R13 ;  /* 0x0000000d040d7220 */ /* 0x000fe40000400000 */
[----:B------:R-:W-:Y:S01]  /*0340*/  FMUL R6, R5, R6 ;  /* 0x0000000605067220 */ /* 0x000fe20000400000 */
[----:B-1----:R-:W-:-:S04]  /*0350*/  IMAD.WIDE R2, R0, 0x4, R2 ;  /* 0x0000000400027825 */ /* 0x002fc800078e0202 */
[----:B----4-:R-:W-:Y:S01]  /*0360*/  FFMA R8, R8, R13, R10 ;  /* 0x0000000d08087223 */ /* 0x010fe2000000000a */
[----:B------:R-:W-:-:S05]  /*0370*/  FFMA R9, R9, R6, R11 ;  /* 0x0000000609097223 */ /* 0x000fca000000000b */
[----:B------:R-:W-:Y:S01]  /*0380*/  STG.E.64 desc[UR4][R2.64], R8 ;  /* 0x0000000802007986 */ /* 0x000fe2000c101b04 */
[----:B------:R-:W-:Y:S05]  /*0390*/  EXIT ;  /* 0x000000000000794d */ /* 0x000fea0003800000 */
.L_x_0:
[----:B------:R-:W-:-:S00]  /*03a0*/  BRA `(.L_x_0) ;  /* 0xfffffffc00fc7947 */ /* 0x000fc0000383ffff */
[----:B------:R-:W-:-:S00]  /*03b0*/  NOP ;  /* 0x0000000000007918 */ /* 0x000fc00000000000 */
        /* <DEDUP_REMOVED lines=12> */
.L_x_1:


//--------------------- .nv.global.init           --------------------------
	.section	.nv.global.init,"aw",@progbits
.nv.global.init:
	.type		_$_str,@object
	.size		_$_str,(_$_str_$_2 - _$_str)
_$_str:
        /*0000*/ 	.byte	0x5f, 0x5f, 0x43, 0x55, 0x44, 0x41, 0x5f, 0x46, 0x54, 0x5a, 0x00
	.type		_$_str_$_2,@object
	.size		_$_str_$_2,(.L_1 - _$_str_$_2)
_$_str_$_2:
        /*000b*/ 	.byte	0x5f, 0x5f, 0x43, 0x55, 0x44, 0x41, 0x5f, 0x50, 0x52, 0x45, 0x43, 0x5f, 0x53, 0x51, 0x52, 0x54
        /*001b*/ 	.byte	0x00
.L_1:


//--------------------- .nv.constant0.triton_poi_fused__native_batch_norm_legit_no_training_10 --------------------------
	.section	.nv.constant0.triton_poi_fused__native_batch_norm_legit_no_training_10,"a",@progbits
	.sectionflags	@""
	.align	4
.nv.constant0.triton_poi_fused__native_batch_norm_legit_no_training_10:
	.zero		580
